//
// Generated by NVIDIA NVVM Compiler
//
// Compiler Build ID: CL-36424714
// Cuda compilation tools, release 13.0, V13.0.88
// Based on NVVM 20.0.0
//

.version 9.0
.target sm_100
.address_size 64

	// .globl	_Z13update_forcesP4Body
// _ZZ13update_forcesP4BodyE3fxs has been demoted
// _ZZ13update_forcesP4BodyE3fys has been demoted
// _ZZ13update_forcesP4BodyE3fzs has been demoted

.visible .entry _Z13update_forcesP4Body(
	.param .u64 .ptr .align 1 _Z13update_forcesP4Body_param_0
)
{
	.reg .pred 	%p<6>;
	.reg .b32 	%r<25>;
	.reg .b64 	%rd<8>;
	.reg .b64 	%fd<46>;
	// demoted variable
	.shared .align 8 .b8 _ZZ13update_forcesP4BodyE3fxs[4096];
	// demoted variable
	.shared .align 8 .b8 _ZZ13update_forcesP4BodyE3fys[4096];
	// demoted variable
	.shared .align 8 .b8 _ZZ13update_forcesP4BodyE3fzs[4096];
	ld.param.u64 	%rd3, [_Z13update_forcesP4Body_param_0];
	cvta.to.global.u64 	%rd1, %rd3;
	mov.u32 	%r1, %ctaid.x;
	mul.wide.u32 	%rd4, %r1, 56;
	add.s64 	%rd2, %rd1, %rd4;
	mov.u32 	%r2, %tid.x;
	setp.ne.s32 	%p1, %r1, %r2;
	shl.b32 	%r9, %r2, 3;
	mov.u32 	%r10, _ZZ13update_forcesP4BodyE3fxs;
	add.s32 	%r3, %r10, %r9;
	mov.u32 	%r11, _ZZ13update_forcesP4BodyE3fys;
	add.s32 	%r4, %r11, %r9;
	mov.u32 	%r12, _ZZ13update_forcesP4BodyE3fzs;
	add.s32 	%r5, %r12, %r9;
	@%p1 bra 	$L__BB0_2;
	shl.b32 	%r13, %r1, 3;
	add.s32 	%r15, %r10, %r13;
	mov.b64 	%rd7, 0;
	st.shared.u64 	[%r15], %rd7;
	add.s32 	%r17, %r11, %r13;
	st.shared.u64 	[%r17], %rd7;
	add.s32 	%r19, %r12, %r13;
	st.shared.u64 	[%r19], %rd7;
	bra.uni 	$L__BB0_3;
$L__BB0_2:
	mul.wide.u32 	%rd5, %r2, 56;
	add.s64 	%rd6, %rd1, %rd5;
	ld.global.f64 	%fd1, [%rd6];
	ld.global.f64 	%fd2, [%rd2];
	sub.f64 	%fd3, %fd1, %fd2;
	ld.global.f64 	%fd4, [%rd6+8];
	ld.global.f64 	%fd5, [%rd2+8];
	sub.f64 	%fd6, %fd4, %fd5;
	ld.global.f64 	%fd7, [%rd6+16];
	ld.global.f64 	%fd8, [%rd2+16];
	sub.f64 	%fd9, %fd7, %fd8;
	mul.f64 	%fd10, %fd6, %fd6;
	fma.rn.f64 	%fd11, %fd3, %fd3, %fd10;
	fma.rn.f64 	%fd12, %fd9, %fd9, %fd11;
	sqrt.rn.f64 	%fd13, %fd12;
	ld.global.f64 	%fd14, [%rd2+24];
	mul.f64 	%fd15, %fd14, 0d3DD2589EFFED8ACC;
	ld.global.f64 	%fd16, [%rd6+24];
	mul.f64 	%fd17, %fd15, %fd16;
	mul.f64 	%fd18, %fd13, %fd13;
	mul.f64 	%fd19, %fd13, %fd18;
	div.rn.f64 	%fd20, %fd17, %fd19;
	mul.f64 	%fd21, %fd3, %fd20;
	st.shared.f64 	[%r3], %fd21;
	mul.f64 	%fd22, %fd6, %fd20;
	st.shared.f64 	[%r4], %fd22;
	mul.f64 	%fd23, %fd9, %fd20;
	st.shared.f64 	[%r5], %fd23;
$L__BB0_3:
	mov.u32 	%r24, %ntid.x;
	setp.lt.u32 	%p2, %r24, 2;
	@%p2 bra 	$L__BB0_7;
$L__BB0_4:
	shr.u32 	%r8, %r24, 1;
	setp.ge.u32 	%p3, %r2, %r8;
	@%p3 bra 	$L__BB0_6;
	shl.b32 	%r20, %r8, 3;
	add.s32 	%r21, %r3, %r20;
	ld.shared.f64 	%fd24, [%r21];
	ld.shared.f64 	%fd25, [%r3];
	add.f64 	%fd26, %fd24, %fd25;
	st.shared.f64 	[%r3], %fd26;
	add.s32 	%r22, %r4, %r20;
	ld.shared.f64 	%fd27, [%r22];
	ld.shared.f64 	%fd28, [%r4];
	add.f64 	%fd29, %fd27, %fd28;
	st.shared.f64 	[%r4], %fd29;
	add.s32 	%r23, %r5, %r20;
	ld.shared.f64 	%fd30, [%r23];
	ld.shared.f64 	%fd31, [%r5];
	add.f64 	%fd32, %fd30, %fd31;
	st.shared.f64 	[%r5], %fd32;
$L__BB0_6:
	bar.sync 	0;
	setp.gt.u32 	%p4, %r24, 3;
	mov.u32 	%r24, %r8;
	@%p4 bra 	$L__BB0_4;
$L__BB0_7:
	setp.ne.s32 	%p5, %r2, 0;
	@%p5 bra 	$L__BB0_9;
	ld.shared.f64 	%fd33, [_ZZ13update_forcesP4BodyE3fxs];
	ld.global.f64 	%fd34, [%rd2+24];
	div.rn.f64 	%fd35, %fd33, %fd34;
	ld.global.f64 	%fd36, [%rd2+32];
	add.f64 	%fd37, %fd36, %fd35;
	st.global.f64 	[%rd2+32], %fd37;
	ld.shared.f64 	%fd38, [_ZZ13update_forcesP4BodyE3fys];
	div.rn.f64 	%fd39, %fd38, %fd34;
	ld.global.f64 	%fd40, [%rd2+40];
	add.f64 	%fd41, %fd40, %fd39;
	st.global.f64 	[%rd2+40], %fd41;
	ld.shared.f64 	%fd42, [_ZZ13update_forcesP4BodyE3fzs];
	div.rn.f64 	%fd43, %fd42, %fd34;
	ld.global.f64 	%fd44, [%rd2+48];
	add.f64 	%fd45, %fd44, %fd43;
	st.global.f64 	[%rd2+48], %fd45;
$L__BB0_9:
	ret;

}
	// .globl	_Z16update_positionsP4Body
.visible .entry _Z16update_positionsP4Body(
	.param .u64 .ptr .align 1 _Z16update_positionsP4Body_param_0
)
{
	.reg .b32 	%r<2>;
	.reg .b64 	%rd<5>;
	.reg .b64 	%fd<10>;

	ld.param.u64 	%rd1, [_Z16update_positionsP4Body_param_0];
	cvta.to.global.u64 	%rd2, %rd1;
	mov.u32 	%r1, %ctaid.x;
	mul.wide.u32 	%rd3, %r1, 56;
	add.s64 	%rd4, %rd2, %rd3;
	ld.global.f64 	%fd1, [%rd4+32];
	ld.global.f64 	%fd2, [%rd4];
	add.f64 	%fd3, %fd1, %fd2;
	st.global.f64 	[%rd4], %fd3;
	ld.global.f64 	%fd4, [%rd4+40];
	ld.global.f64 	%fd5, [%rd4+8];
	add.f64 	%fd6, %fd4, %fd5;
	st.global.f64 	[%rd4+8], %fd6;
	ld.global.f64 	%fd7, [%rd4+48];
	ld.global.f64 	%fd8, [%rd4+16];
	add.f64 	%fd9, %fd7, %fd8;
	st.global.f64 	[%rd4+16], %fd9;
	ret;

}


// ===== COMPILED SASS (sm_100) =====

	.target	sm_100

	.elftype	@"ET_EXEC"


//--------------------- .note.nv.tkinfo           --------------------------
	.section	.note.nv.tkinfo,"",@"SHT_NOTE"
	.sectionflags	@"SHF_NOTE_NV_TKINFO"
	.tkinfo
        /*0018*/ 	.word	0x00000002
        /*0030*/ 	.string	""
        /*0030*/ 	.string	"ptxas"
        /*0030*/ 	.string	"Cuda compilation tools, release 13.0, V13.0.88"
        /*0030*/ 	.string	"Build cuda_13.0.r13.0/compiler.36424714_0"
        /*0030*/ 	.string	"-arch sm_100 -m 64 "



//--------------------- .note.nv.cuinfo           --------------------------
	.section	.note.nv.cuinfo,"",@"SHT_NOTE"
	.sectionflags	@"SHF_NOTE_NV_CUINFO"
        /*0018*/ 	.short	0x0002
        /*001a*/ 	.short	0x0064
        /*001c*/ 	.short	0x0082
	.zero		2


//--------------------- .nv.info                  --------------------------
	.section	.nv.info,"",@"SHT_CUDA_INFO"
	.align	4


	//----- nvinfo : EIATTR_REGCOUNT
	.align		4
        /*0000*/ 	.byte	0x04, 0x2f
        /*0002*/ 	.short	(.L_1 - .L_0)
	.align		4
.L_0:
        /*0004*/ 	.word	index@(_Z13update_forcesP4Body)
        /*0008*/ 	.word	0x00000022


	//----- nvinfo : EIATTR_FRAME_SIZE
	.align		4
.L_1:
        /*000c*/ 	.byte	0x04, 0x11
        /*000e*/ 	.short	(.L_3 - .L_2)
	.align		4
.L_2:
        /*0010*/ 	.word	index@($__internal_1_$__cuda_sm20_dsqrt_rn_f64_mediumpath_v1)
        /*0014*/ 	.word	0x00000000


	//----- nvinfo : EIATTR_FRAME_SIZE
	.align		4
.L_3:
        /*0018*/ 	.byte	0x04, 0x11
        /*001a*/ 	.short	(.L_5 - .L_4)
	.align		4
.L_4:
        /*001c*/ 	.word	index@($__internal_0_$__cuda_sm20_div_rn_f64_full)
        /*0020*/ 	.word	0x00000000


	//----- nvinfo : EIATTR_FRAME_SIZE
	.align		4
.L_5:
        /*0024*/ 	.byte	0x04, 0x11
        /*0026*/ 	.short	(.L_7 - .L_6)
	.align		4
.L_6:
        /*0028*/ 	.word	index@(_Z13update_forcesP4Body)
        /*002c*/ 	.word	0x00000000


	//----- nvinfo : EIATTR_REGCOUNT
	.align		4
.L_7:
        /*0030*/ 	.byte	0x04, 0x2f
        /*0032*/ 	.short	(.L_9 - .L_8)
	.align		4
.L_8:
        /*0034*/ 	.word	index@(_Z16update_positionsP4Body)
        /*0038*/ 	.word	0x00000012


	//----- nvinfo : EIATTR_FRAME_SIZE
	.align		4
.L_9:
        /*003c*/ 	.byte	0x04, 0x11
        /*003e*/ 	.short	(.L_11 - .L_10)
	.align		4
.L_10:
        /*0040*/ 	.word	index@(_Z16update_positionsP4Body)
        /*0044*/ 	.word	0x00000000


	//----- nvinfo : EIATTR_MIN_STACK_SIZE
	.align		4
.L_11:
        /*0048*/ 	.byte	0x04, 0x12
        /*004a*/ 	.short	(.L_13 - .L_12)
	.align		4
.L_12:
        /*004c*/ 	.word	index@(_Z16update_positionsP4Body)
        /*0050*/ 	.word	0x00000000


	//----- nvinfo : EIATTR_MIN_STACK_SIZE
	.align		4
.L_13:
        /*0054*/ 	.byte	0x04, 0x12
        /*0056*/ 	.short	(.L_15 - .L_14)
	.align		4
.L_14:
        /*0058*/ 	.word	index@(_Z13update_forcesP4Body)
        /*005c*/ 	.word	0x00000000
.L_15:


//--------------------- .nv.compat                --------------------------
	.section	.nv.compat,"",@"SHT_CUDA_COMPAT_INFO"
	.align	4
        /*0000*/ 	.byte	0x02, 0x09, 0x00, 0x00, 0x02, 0x02, 0x01, 0x00, 0x02, 0x05, 0x05, 0x00, 0x03, 0x07, 0x01, 0x01
        /*0010*/ 	.byte	0x02, 0x03, 0x00, 0x00, 0x02, 0x06, 0x01, 0x00, 0x04, 0x0b, 0x08, 0x00, 0x01, 0x00, 0x00, 0x00
        /*0020*/ 	.byte	0x00, 0x00, 0x00, 0x00


//--------------------- .nv.info._Z16update_positionsP4Body --------------------------
	.section	.nv.info._Z16update_positionsP4Body,"",@"SHT_CUDA_INFO"
	.sectionflags	@""
	.align	4


	//----- nvinfo : EIATTR_CUDA_API_VERSION
	.align		4
        /*0000*/ 	.byte	0x04, 0x37
        /*0002*/ 	.short	(.L_17 - .L_16)
.L_16:
        /*0004*/ 	.word	0x00000082


	//----- nvinfo : EIATTR_KPARAM_INFO
	.align		4
.L_17:
        /*0008*/ 	.byte	0x04, 0x17
        /*000a*/ 	.short	(.L_19 - .L_18)
.L_18:
        /*000c*/ 	.word	0x00000000
        /*0010*/ 	.short	0x0000
        /*0012*/ 	.short	0x0000
        /*0014*/ 	.byte	0x00, 0xf5, 0x21, 0x00


	//----- nvinfo : EIATTR_SPARSE_MMA_MASK
	.align		4
.L_19:
        /*0018*/ 	.byte	0x03, 0x50
        /*001a*/ 	.short	0x0000


	//----- nvinfo : EIATTR_MAXREG_COUNT
	.align		4
        /*001c*/ 	.byte	0x03, 0x1b
        /*001e*/ 	.short	0x00ff


	//----- nvinfo : EIATTR_MERCURY_ISA_VERSION
	.align		4
        /*0020*/ 	.byte	0x03, 0x5f
        /*0022*/ 	.short	0x0101


	//----- nvinfo : EIATTR_VRC_CTA_INIT_COUNT
	.align		4
        /*0024*/ 	.byte	0x02, 0x4a
	.zero		1
	.zero		1


	//----- nvinfo : EIATTR_EXIT_INSTR_OFFSETS
	.align		4
        /*0028*/ 	.byte	0x04, 0x1c
        /*002a*/ 	.short	(.L_21 - .L_20)


	//   ....[0]....
.L_20:
        /*002c*/ 	.word	0x00000110


	//----- nvinfo : EIATTR_CBANK_PARAM_SIZE
	.align		4
.L_21:
        /*0030*/ 	.byte	0x03, 0x19
        /*0032*/ 	.short	0x0008


	//----- nvinfo : EIATTR_PARAM_CBANK
	.align		4
        /*0034*/ 	.byte	0x04, 0x0a
        /*0036*/ 	.short	(.L_23 - .L_22)
	.align		4
.L_22:
        /*0038*/ 	.word	index@(.nv.constant0._Z16update_positionsP4Body)
        /*003c*/ 	.short	0x0380
        /*003e*/ 	.short	0x0008


	//----- nvinfo : EIATTR_SW_WAR
	.align		4
.L_23:
        /*0040*/ 	.byte	0x04, 0x36
        /*0042*/ 	.short	(.L_25 - .L_24)
.L_24:
        /*0044*/ 	.word	0x00000008
.L_25:


//--------------------- .nv.info._Z13update_forcesP4Body --------------------------
	.section	.nv.info._Z13update_forcesP4Body,"",@"SHT_CUDA_INFO"
	.sectionflags	@""
	.align	4


	//----- nvinfo : EIATTR_CUDA_API_VERSION
	.align		4
        /*0000*/ 	.byte	0x04, 0x37
        /*0002*/ 	.short	(.L_27 - .L_26)
.L_26:
        /*0004*/ 	.word	0x00000082


	//----- nvinfo : EIATTR_KPARAM_INFO
	.align		4
.L_27:
        /*0008*/ 	.byte	0x04, 0x17
        /*000a*/ 	.short	(.L_29 - .L_28)
.L_28:
        /*000c*/ 	.word	0x00000000
        /*0010*/ 	.short	0x0000
        /*0012*/ 	.short	0x0000
        /*0014*/ 	.byte	0x00, 0xf5, 0x21, 0x00


	//----- nvinfo : EIATTR_SPARSE_MMA_MASK
	.align		4
.L_29:
        /*0018*/ 	.byte	0x03, 0x50
        /*001a*/ 	.short	0x0000


	//----- nvinfo : EIATTR_MAXREG_COUNT
	.align		4
        /*001c*/ 	.byte	0x03, 0x1b
        /*001e*/ 	.short	0x00ff


	//----- nvinfo : EIATTR_NUM_BARRIERS
	.align		4
        /*0020*/ 	.byte	0x02, 0x4c
        /*0022*/ 	.byte	0x01
	.zero		1


	//----- nvinfo : EIATTR_MERCURY_ISA_VERSION
	.align		4
        /*0024*/ 	.byte	0x03, 0x5f
        /*0026*/ 	.short	0x0101


	//----- nvinfo : EIATTR_VRC_CTA_INIT_COUNT
	.align		4
        /*0028*/ 	.byte	0x02, 0x4a
	.zero		1
	.zero		1


	//----- nvinfo : EIATTR_EXIT_INSTR_OFFSETS
	.align		4
        /*002c*/ 	.byte	0x04, 0x1c
        /*002e*/ 	.short	(.L_31 - .L_30)


	//   ....[0]....
.L_30:
        /*0030*/ 	.word	0x000007c0


	//   ....[1]....
        /*0034*/ 	.word	0x00000d50


	//----- nvinfo : EIATTR_CRS_STACK_SIZE
	.align		4
.L_31:
        /*0038*/ 	.byte	0x04, 0x1e
        /*003a*/ 	.short	(.L_33 - .L_32)
.L_32:
        /*003c*/ 	.word	0x00000000


	//----- nvinfo : EIATTR_CBANK_PARAM_SIZE
	.align		4
.L_33:
        /*0040*/ 	.byte	0x03, 0x19
        /*0042*/ 	.short	0x0008


	//----- nvinfo : EIATTR_PARAM_CBANK
	.align		4
        /*0044*/ 	.byte	0x04, 0x0a
        /*0046*/ 	.short	(.L_35 - .L_34)
	.align		4
.L_34:
        /*0048*/ 	.word	index@(.nv.constant0._Z13update_forcesP4Body)
        /*004c*/ 	.short	0x0380
        /*004e*/ 	.short	0x0008


	//----- nvinfo : EIATTR_SW_WAR
	.align		4
.L_35:
        /*0050*/ 	.byte	0x04, 0x36
        /*0052*/ 	.short	(.L_37 - .L_36)
.L_36:
        /*0054*/ 	.word	0x00000008
.L_37:


//--------------------- .nv.callgraph             --------------------------
	.section	.nv.callgraph,"",@"SHT_CUDA_CALLGRAPH"
	.align	4
	.sectionentsize	8
	.align		4
        /*0000*/ 	.word	0x00000000
	.align		4
        /*0004*/ 	.word	0xffffffff
	.align		4
        /*0008*/ 	.word	0x00000000
	.align		4
        /*000c*/ 	.word	0xfffffffe
	.align		4
        /*0010*/ 	.word	0x00000000
	.align		4
        /*0014*/ 	.word	0xfffffffd
	.align		4
        /*0018*/ 	.word	0x00000000
	.align		4
        /*001c*/ 	.word	0xfffffffc


//--------------------- .text._Z16update_positionsP4Body --------------------------
	.section	.text._Z16update_positionsP4Body,"ax",@progbits
	.align	128
        .global         _Z16update_positionsP4Body
        .type           _Z16update_positionsP4Body,@function
        .size           _Z16update_positionsP4Body,(.L_x_26 - _Z16update_positionsP4Body)
        .other          _Z16update_positionsP4Body,@"STO_CUDA_ENTRY STV_DEFAULT"
_Z16update_positionsP4Body:
.text._Z16update_positionsP4Body:
[----:B------:R-:W-:Y:S01]  /*0000*/  LDC R1, c[0x0][0x37c] ;  /* 0x0000df00ff017b82 */ /* 0x000fe20000000800 */
[----:B------:R-:W0:Y:S07]  /*0010*/  S2R R5, SR_CTAID.X ;  /* 0x0000000000057919 */ /* 0x000e2e0000002500 */
[----:B------:R-:W0:Y:S01]  /*0020*/  LDC.64 R2, c[0x0][0x380] ;  /* 0x0000e000ff027b82 */ /* 0x000e220000000a00 */
[----:B------:R-:W1:Y:S01]  /*0030*/  LDCU.64 UR4, c[0x0][0x358] ;  /* 0x00006b00ff0477ac */ /* 0x000e620008000a00 */
[----:B0-----:R-:W-:-:S05]  /*0040*/  IMAD.WIDE.U32 R2, R5, 0x38, R2 ;  /* 0x0000003805027825 */ /* 0x001fca00078e0002 */
[----:B-1----:R-:W2:Y:S04]  /*0050*/  LDG.E.64 R4, desc[UR4][R2.64+0x20] ;  /* 0x0000200402047981 */ /* 0x002ea8000c1e1b00 */
[----:B------:R-:W2:Y:S04]  /*0060*/  LDG.E.64 R6, desc[UR4][R2.64] ;  /* 0x0000000402067981 */ /* 0x000ea8000c1e1b00 */
[----:B------:R-:W3:Y:S04]  /*0070*/  LDG.E.64 R8, desc[UR4][R2.64+0x28] ;  /* 0x0000280402087981 */ /* 0x000ee8000c1e1b00 */
[----:B------:R-:W3:Y:S04]  /*0080*/  LDG.E.64 R10, desc[UR4][R2.64+0x8] ;  /* 0x00000804020a7981 */ /* 0x000ee8000c1e1b00 */
[----:B------:R-:W4:Y:S04]  /*0090*/  LDG.E.64 R12, desc[UR4][R2.64+0x30] ;  /* 0x00003004020c7981 */ /* 0x000f28000c1e1b00 */
[----:B------:R-:W4:Y:S01]  /*00a0*/  LDG.E.64 R14, desc[UR4][R2.64+0x10] ;  /* 0x00001004020e7981 */ /* 0x000f22000c1e1b00 */
[----:B--2---:R-:W-:-:S07]  /*00b0*/  DADD R4, R4, R6 ;  /* 0x0000000004047229 */ /* 0x004fce0000000006 */
[----:B------:R-:W-:Y:S01]  /*00c0*/  STG.E.64 desc[UR4][R2.64], R4 ;  /* 0x0000000402007986 */ /* 0x000fe2000c101b04 */
[----:B---3--:R-:W-:-:S07]  /*00d0*/  DADD R8, R8, R10 ;  /* 0x0000000008087229 */ /* 0x008fce000000000a */
[----:B------:R-:W-:Y:S01]  /*00e0*/  STG.E.64 desc[UR4][R2.64+0x8], R8 ;  /* 0x0000080802007986 */ /* 0x000fe2000c101b04 */
[----:B----4-:R-:W-:-:S07]  /*00f0*/  DADD R12, R12, R14 ;  /* 0x000000000c0c7229 */ /* 0x010fce000000000e */
[----:B------:R-:W-:Y:S01]  /*0100*/  STG.E.64 desc[UR4][R2.64+0x10], R12 ;  /* 0x0000100c02007986 */ /* 0x000fe2000c101b04 */
[----:B------:R-:W-:Y:S05]  /*0110*/  EXIT ;  /* 0x000000000000794d */ /* 0x000fea0003800000 */
.L_x_0:
[----:B------:R-:W-:-:S00]  /*0120*/  BRA `(.L_x_0) ;  /* 0xfffffffc00fc7947 */ /* 0x000fc0000383ffff */
[----:B------:R-:W-:-:S00]  /*0130*/  NOP ;  /* 0x0000000000007918 */ /* 0x000fc00000000000 */
        /* <DEDUP_REMOVED lines=12> */
.L_x_26:


//--------------------- .text._Z13update_forcesP4Body --------------------------
	.section	.text._Z13update_forcesP4Body,"ax",@progbits
	.align	128
        .global         _Z13update_forcesP4Body
        .type           _Z13update_forcesP4Body,@function
        .size           _Z13update_forcesP4Body,(.L_x_25 - _Z13update_forcesP4Body)
        .other          _Z13update_forcesP4Body,@"STO_CUDA_ENTRY STV_DEFAULT"
_Z13update_forcesP4Body:
.text._Z13update_forcesP4Body:
[----:B------:R-:W-:Y:S01]  /*0000*/  LDC R1, c[0x0][0x37c] ;  /* 0x0000df00ff017b82 */ /* 0x000fe20000000800 */
[----:B------:R-:W0:Y:S07]  /*0010*/  S2R R5, SR_CTAID.X ;  /* 0x0000000000057919 */ /* 0x000e2e0000002500 */
[----:B------:R-:W1:Y:S01]  /*0020*/  S2UR UR7, SR_CgaCtaId ;  /* 0x00000000000779c3 */ /* 0x000e620000008800 */
[----:B------:R-:W-:Y:S01]  /*0030*/  UMOV UR4, 0x400 ;  /* 0x0000040000047882 */ /* 0x000fe20000000000 */
[----:B------:R-:W2:Y:S01]  /*0040*/  LDCU.64 UR8, c[0x0][0x358] ;  /* 0x00006b00ff0877ac */ /* 0x000ea20008000a00 */
[----:B------:R-:W0:Y:S01]  /*0050*/  S2R R24, SR_TID.X ;  /* 0x0000000000187919 */ /* 0x000e220000002100 */
[----:B------:R-:W-:Y:S01]  /*0060*/  BSSY.RECONVERGENT B0, `(.L_x_1) ;  /* 0x0000058000007945 */ /* 0x000fe20003800200 */
[----:B------:R-:W-:-:S02]  /*0070*/  UIADD3 UR5, UPT, UPT, UR4, 0x1000, URZ ;  /* 0x0000100004057890 */ /* 0x000fc4000fffe0ff */
[----:B------:R-:W-:Y:S01]  /*0080*/  UIADD3 UR6, UPT, UPT, UR4, 0x2000, URZ ;  /* 0x0000200004067890 */ /* 0x000fe2000fffe0ff */
[----:B------:R-:W3:Y:S01]  /*0090*/  LDC.64 R2, c[0x0][0x380] ;  /* 0x0000e000ff027b82 */ /* 0x000ee20000000a00 */
[----:B-1----:R-:W-:Y:S02]  /*00a0*/  ULEA UR4, UR7, UR4, 0x18 ;  /* 0x0000000407047291 */ /* 0x002fe4000f8ec0ff */
[----:B------:R-:W-:Y:S02]  /*00b0*/  ULEA UR5, UR7, UR5, 0x18 ;  /* 0x0000000507057291 */ /* 0x000fe4000f8ec0ff */
[----:B------:R-:W-:Y:S01]  /*00c0*/  ULEA UR6, UR7, UR6, 0x18 ;  /* 0x0000000607067291 */ /* 0x000fe2000f8ec0ff */
[----:B0-----:R-:W-:Y:S02]  /*00d0*/  ISETP.NE.AND P0, PT, R5, R24, PT ;  /* 0x000000180500720c */ /* 0x001fe40003f05270 */
[C---:B------:R-:W-:Y:S02]  /*00e0*/  LEA R25, R24.reuse, UR4, 0x3 ;  /* 0x0000000418197c11 */ /* 0x040fe4000f8e18ff */
[----:B------:R-:W-:-:S02]  /*00f0*/  LEA R26, R24, UR5, 0x3 ;  /* 0x00000005181a7c11 */ /* 0x000fc4000f8e18ff */
[----:B------:R-:W-:-:S07]  /*0100*/  LEA R27, R24, UR6, 0x3 ;  /* 0x00000006181b7c11 */ /* 0x000fce000f8e18ff */
[C---:B------:R-:W-:Y:S02]  /*0110*/  @!P0 LEA R0, R5.reuse, UR4, 0x3 ;  /* 0x0000000405008c11 */ /* 0x040fe4000f8e18ff */
[C---:B------:R-:W-:Y:S02]  /*0120*/  @!P0 LEA R6, R5.reuse, UR5, 0x3 ;  /* 0x0000000505068c11 */ /* 0x040fe4000f8e18ff */
[C---:B------:R-:W-:Y:S01]  /*0130*/  @!P0 LEA R7, R5.reuse, UR6, 0x3 ;  /* 0x0000000605078c11 */ /* 0x040fe2000f8e18ff */
[----:B------:R0:W-:Y:S01]  /*0140*/  @!P0 STS.64 [R0], RZ ;  /* 0x000000ff00008388 */ /* 0x0001e20000000a00 */
[----:B---3--:R-:W-:-:S03]  /*0150*/  IMAD.WIDE.U32 R4, R5, 0x38, R2 ;  /* 0x0000003805047825 */ /* 0x008fc600078e0002 */
[----:B------:R0:W-:Y:S04]  /*0160*/  @!P0 STS.64 [R6], RZ ;  /* 0x000000ff06008388 */ /* 0x0001e80000000a00 */
[----:B------:R0:W-:Y:S01]  /*0170*/  @!P0 STS.64 [R7], RZ ;  /* 0x000000ff07008388 */ /* 0x0001e20000000a00 */
[----:B--2---:R-:W-:Y:S05]  /*0180*/  @!P0 BRA `(.L_x_2) ;  /* 0x0000000400148947 */ /* 0x004fea0003800000 */
[----:B------:R-:W-:Y:S01]  /*0190*/  IMAD.WIDE.U32 R2, R24, 0x38, R2 ;  /* 0x0000003818027825 */ /* 0x000fe200078e0002 */
[----:B------:R-:W2:Y:S04]  /*01a0*/  LDG.E.64 R12, desc[UR8][R4.64+0x8] ;  /* 0x00000808040c7981 */ /* 0x000ea8000c1e1b00 */
[----:B0-----:R-:W2:Y:S04]  /*01b0*/  LDG.E.64 R6, desc[UR8][R2.64+0x8] ;  /* 0x0000080802067981 */ /* 0x001ea8000c1e1b00 */
[----:B------:R-:W3:Y:S04]  /*01c0*/  LDG.E.64 R10, desc[UR8][R4.64] ;  /* 0x00000008040a7981 */ /* 0x000ee8000c1e1b00 */
[----:B------:R-:W3:Y:S04]  /*01d0*/  LDG.E.64 R8, desc[UR8][R2.64] ;  /* 0x0000000802087981 */ /* 0x000ee8000c1e1b00 */
[----:B------:R-:W4:Y:S04]  /*01e0*/  LDG.E.64 R16, desc[UR8][R4.64+0x10] ;  /* 0x0000100804107981 */ /* 0x000f28000c1e1b00 */
[----:B------:R-:W4:Y:S01]  /*01f0*/  LDG.E.64 R14, desc[UR8][R2.64+0x10] ;  /* 0x00001008020e7981 */ /* 0x000f22000c1e1b00 */
[----:B------:R-:W-:Y:S01]  /*0200*/  IMAD.MOV.U32 R18, RZ, RZ, 0x0 ;  /* 0x00000000ff127424 */ /* 0x000fe200078e00ff */
[----:B------:R-:W-:Y:S01]  /*0210*/  BSSY.RECONVERGENT B1, `(.L_x_3) ;  /* 0x0000018000017945 */ /* 0x000fe20003800200 */
[----:B------:R-:W-:Y:S01]  /*0220*/  IMAD.MOV.U32 R19, RZ, RZ, 0x3fd80000 ;  /* 0x3fd80000ff137424 */ /* 0x000fe200078e00ff */
[----:B--2---:R-:W-:-:S02]  /*0230*/  DADD R6, R6, -R12 ;  /* 0x0000000006067229 */ /* 0x004fc4000000080c */
[----:B---3--:R-:W-:-:S06]  /*0240*/  DADD R8, R8, -R10 ;  /* 0x0000000008087229 */ /* 0x008fcc000000080a */
[----:B------:R-:W-:Y:S02]  /*0250*/  DMUL R12, R6, R6 ;  /* 0x00000006060c7228 */ /* 0x000fe40000000000 */
[----:B----4-:R-:W-:-:S06]  /*0260*/  DADD R10, R14, -R16 ;  /* 0x000000000e0a7229 */ /* 0x010fcc0000000810 */
[----:B------:R-:W-:-:S08]  /*0270*/  DFMA R12, R8, R8, R12 ;  /* 0x00000008080c722b */ /* 0x000fd0000000000c */
[----:B------:R-:W-:-:S06]  /*0280*/  DFMA R12, R10, R10, R12 ;  /* 0x0000000a0a0c722b */ /* 0x000fcc000000000c */
[----:B------:R-:W0:Y:S04]  /*0290*/  MUFU.RSQ64H R15, R13 ;  /* 0x0000000d000f7308 */ /* 0x000e280000001c00 */
[----:B------:R-:W-:-:S05]  /*02a0*/  VIADD R14, R13, 0xfcb00000 ;  /* 0xfcb000000d0e7836 */ /* 0x000fca0000000000 */
[----:B------:R-:W-:Y:S01]  /*02b0*/  ISETP.GE.U32.AND P0, PT, R14, 0x7ca00000, PT ;  /* 0x7ca000000e00780c */ /* 0x000fe20003f06070 */
[----:B0-----:R-:W-:-:S08]  /*02c0*/  DMUL R16, R14, R14 ;  /* 0x0000000e0e107228 */ /* 0x001fd00000000000 */
[----:B------:R-:W-:-:S08]  /*02d0*/  DFMA R16, R12, -R16, 1 ;  /* 0x3ff000000c10742b */ /* 0x000fd00000000810 */
[----:B------:R-:W-:Y:S02]  /*02e0*/  DFMA R18, R16, R18, 0.5 ;  /* 0x3fe000001012742b */ /* 0x000fe40000000012 */
[----:B------:R-:W-:-:S08]  /*02f0*/  DMUL R16, R14, R16 ;  /* 0x000000100e107228 */ /* 0x000fd00000000000 */
[----:B------:R-:W-:-:S08]  /*0300*/  DFMA R22, R18, R16, R14 ;  /* 0x000000101216722b */ /* 0x000fd0000000000e */
[----:B------:R-:W-:Y:S02]  /*0310*/  DMUL R16, R12, R22 ;  /* 0x000000160c107228 */ /* 0x000fe40000000000 */
[----:B------:R-:W-:Y:S02]  /*0320*/  VIADD R29, R23, 0xfff00000 ;  /* 0xfff00000171d7836 */ /* 0x000fe40000000000 */
[----:B------:R-:W-:-:S04]  /*0330*/  IMAD.MOV.U32 R28, RZ, RZ, R22 ;  /* 0x000000ffff1c7224 */ /* 0x000fc800078e0016 */
[----:B------:R-:W-:-:S08]  /*0340*/  DFMA R18, R16, -R16, R12 ;  /* 0x800000101012722b */ /* 0x000fd0000000000c */
[----:B------:R-:W-:Y:S01]  /*0350*/  DFMA R20, R18, R28, R16 ;  /* 0x0000001c1214722b */ /* 0x000fe20000000010 */
[----:B------:R-:W-:Y:S10]  /*0360*/  @!P0 BRA `(.L_x_4) ;  /* 0x0000000000088947 */ /* 0x000ff40003800000 */
[----:B------:R-:W-:-:S07]  /*0370*/  MOV R0, 0x390 ;  /* 0x0000039000007802 */ /* 0x000fce0000000f00 */
[----:B------:R-:W-:Y:S05]  /*0380*/  CALL.REL.NOINC `($__internal_1_$__cuda_sm20_dsqrt_rn_f64_mediumpath_v1) ;  /* 0x0000000c00f07944 */ /* 0x000fea0003c00000 */
.L_x_4:
[----:B------:R-:W-:Y:S05]  /*0390*/  BSYNC.RECONVERGENT B1 ;  /* 0x0000000000017941 */ /* 0x000fea0003800200 */
.L_x_3:
[----:B------:R-:W2:Y:S04]  /*03a0*/  LDG.E.64 R14, desc[UR8][R4.64+0x18] ;  /* 0x00001808040e7981 */ /* 0x000ea8000c1e1b00 */
[----:B------:R-:W3:Y:S01]  /*03b0*/  LDG.E.64 R2, desc[UR8][R2.64+0x18] ;  /* 0x0000180802027981 */ /* 0x000ee2000c1e1b00 */
[-C--:B------:R-:W-:Y:S01]  /*03c0*/  DMUL R12, R20, R20.reuse ;  /* 0x00000014140c7228 */ /* 0x080fe20000000000 */
[----:B------:R-:W-:Y:S01]  /*03d0*/  IMAD.MOV.U32 R16, RZ, RZ, 0x1 ;  /* 0x00000001ff107424 */ /* 0x000fe200078e00ff */
[----:B------:R-:W-:Y:S01]  /*03e0*/  UMOV UR4, 0xffed8acc ;  /* 0xffed8acc00047882 */ /* 0x000fe20000000000 */
[----:B------:R-:W-:Y:S01]  /*03f0*/  UMOV UR5, 0x3dd2589e ;  /* 0x3dd2589e00057882 */ /* 0x000fe20000000000 */
[----:B------:R-:W-:Y:S04]  /*0400*/  BSSY.RECONVERGENT B1, `(.L_x_5) ;  /* 0x0000017000017945 */ /* 0x000fe80003800200 */
[----:B------:R-:W-:-:S06]  /*0410*/  DMUL R12, R12, R20 ;  /* 0x000000140c0c7228 */ /* 0x000fcc0000000000 */
[----:B------:R-:W0:Y:S02]  /*0420*/  MUFU.RCP64H R17, R13 ;  /* 0x0000000d00117308 */ /* 0x000e240000001800 */
[----:B0-----:R-:W-:-:S08]  /*0430*/  DFMA R18, -R12, R16, 1 ;  /* 0x3ff000000c12742b */ /* 0x001fd00000000110 */
[----:B------:R-:W-:-:S08]  /*0440*/  DFMA R18, R18, R18, R18 ;  /* 0x000000121212722b */ /* 0x000fd00000000012 */
[----:B------:R-:W-:-:S08]  /*0450*/  DFMA R18, R16, R18, R16 ;  /* 0x000000121012722b */ /* 0x000fd00000000010 */
[----:B------:R-:W-:-:S08]  /*0460*/  DFMA R16, -R12, R18, 1 ;  /* 0x3ff000000c10742b */ /* 0x000fd00000000112 */
[----:B------:R-:W-:Y:S02]  /*0470*/  DFMA R16, R18, R16, R18 ;  /* 0x000000101210722b */ /* 0x000fe40000000012 */
[----:B--2---:R-:W-:-:S08]  /*0480*/  DMUL R14, R14, UR4 ;  /* 0x000000040e0e7c28 */ /* 0x004fd00008000000 */
[----:B---3--:R-:W-:-:S08]  /*0490*/  DMUL R14, R14, R2 ;  /* 0x000000020e0e7228 */ /* 0x008fd00000000000 */
[----:B------:R-:W-:Y:S02]  /*04a0*/  DMUL R2, R14, R16 ;  /* 0x000000100e027228 */ /* 0x000fe40000000000 */
[----:B------:R-:W-:-:S06]  /*04b0*/  FSETP.GEU.AND P1, PT, |R15|, 6.5827683646048100446e-37, PT ;  /* 0x036000000f00780b */ /* 0x000fcc0003f2e200 */
[----:B------:R-:W-:-:S08]  /*04c0*/  DFMA R18, -R12, R2, R14 ;  /* 0x000000020c12722b */ /* 0x000fd0000000010e */
[----:B------:R-:W-:-:S10]  /*04d0*/  DFMA R2, R16, R18, R2 ;  /* 0x000000121002722b */ /* 0x000fd40000000002 */
[----:B------:R-:W-:-:S05]  /*04e0*/  FFMA R0, RZ, R13, R3 ;  /* 0x0000000dff007223 */ /* 0x000fca0000000003 */
[----:B------:R-:W-:-:S13]  /*04f0*/  FSETP.GT.AND P0, PT, |R0|, 1.469367938527859385e-39, PT ;  /* 0x001000000000780b */ /* 0x000fda0003f04200 */
[----:B------:R-:W-:Y:S05]  /*0500*/  @P0 BRA P1, `(.L_x_6) ;  /* 0x0000000000180947 */ /* 0x000fea0000800000 */
[----:B------:R-:W-:Y:S01]  /*0510*/  IMAD.MOV.U32 R16, RZ, RZ, R12 ;  /* 0x000000ffff107224 */ /* 0x000fe200078e000c */
[----:B------:R-:W-:Y:S01]  /*0520*/  MOV R0, 0x550 ;  /* 0x0000055000007802 */ /* 0x000fe20000000f00 */
[----:B------:R-:W-:-:S07]  /*0530*/  IMAD.MOV.U32 R17, RZ, RZ, R13 ;  /* 0x000000ffff117224 */ /* 0x000fce00078e000d */
[----:B------:R-:W-:Y:S05]  /*0540*/  CALL.REL.NOINC `($__internal_0_$__cuda_sm20_div_rn_f64_full) ;  /* 0x0000000800047944 */ /* 0x000fea0003c00000 */
[----:B------:R-:W-:Y:S02]  /*0550*/  IMAD.MOV.U32 R2, RZ, RZ, R12 ;  /* 0x000000ffff027224 */ /* 0x000fe400078e000c */
[----:B------:R-:W-:-:S07]  /*0560*/  IMAD.MOV.U32 R3, RZ, RZ, R13 ;  /* 0x000000ffff037224 */ /* 0x000fce00078e000d */
.L_x_6:
[----:B------:R-:W-:Y:S05]  /*0570*/  BSYNC.RECONVERGENT B1 ;  /* 0x0000000000017941 */ /* 0x000fea0003800200 */
.L_x_5:
[-C--:B------:R-:W-:Y:S02]  /*0580*/  DMUL R8, R8, R2.reuse ;  /* 0x0000000208087228 */ /* 0x080fe40000000000 */
[-C--:B------:R-:W-:Y:S02]  /*0590*/  DMUL R6, R6, R2.reuse ;  /* 0x0000000206067228 */ /* 0x080fe40000000000 */
[----:B------:R-:W-:-:S03]  /*05a0*/  DMUL R2, R10, R2 ;  /* 0x000000020a027228 */ /* 0x000fc60000000000 */
[----:B------:R1:W-:Y:S04]  /*05b0*/  STS.64 [R25], R8 ;  /* 0x0000000819007388 */ /* 0x0003e80000000a00 */
[----:B------:R1:W-:Y:S04]  /*05c0*/  STS.64 [R26], R6 ;  /* 0x000000061a007388 */ /* 0x0003e80000000a00 */
[----:B------:R1:W-:Y:S02]  /*05d0*/  STS.64 [R27], R2 ;  /* 0x000000021b007388 */ /* 0x0003e40000000a00 */
.L_x_2:
[----:B------:R-:W-:Y:S05]  /*05e0*/  BSYNC.RECONVERGENT B0 ;  /* 0x0000000000007941 */ /* 0x000fea0003800200 */
.L_x_1:
[----:B------:R-:W2:Y:S02]  /*05f0*/  LDCU UR4, c[0x0][0x360] ;  /* 0x00006c00ff0477ac */ /* 0x000ea40008000800 */
[----:B--2---:R-:W-:-:S09]  /*0600*/  UISETP.GE.U32.AND UP0, UPT, UR4, 0x2, UPT ;  /* 0x000000020400788c */ /* 0x004fd2000bf06070 */
[----:B------:R-:W-:Y:S05]  /*0610*/  BRA.U !UP0, `(.L_x_7) ;  /* 0x0000000108647547 */ /* 0x000fea000b800000 */
[----:B0-----:R-:W-:-:S07]  /*0620*/  MOV R0, UR4 ;  /* 0x0000000400007c02 */ /* 0x001fce0008000f00 */
.L_x_10:
[----:B------:R-:W-:Y:S01]  /*0630*/  SHF.R.U32.HI R15, RZ, 0x1, R0 ;  /* 0x00000001ff0f7819 */ /* 0x000fe20000011600 */
[----:B------:R-:W-:Y:S03]  /*0640*/  BSSY.RECONVERGENT B0, `(.L_x_8) ;  /* 0x0000012000007945 */ /* 0x000fe60003800200 */
[----:B------:R-:W-:-:S13]  /*0650*/  ISETP.GE.U32.AND P0, PT, R24, R15, PT ;  /* 0x0000000f1800720c */ /* 0x000fda0003f06070 */
[----:B0-----:R-:W-:Y:S05]  /*0660*/  @P0 BRA `(.L_x_9) ;  /* 0x00000000003c0947 */ /* 0x001fea0003800000 */
[C---:B------:R-:W-:Y:S01]  /*0670*/  IMAD R12, R15.reuse, 0x8, R25 ;  /* 0x000000080f0c7824 */ /* 0x040fe200078e0219 */
[----:B-1----:R-:W-:Y:S01]  /*0680*/  LDS.64 R6, [R25] ;  /* 0x0000000019067984 */ /* 0x002fe20000000a00 */
[C---:B------:R-:W-:Y:S02]  /*0690*/  IMAD R13, R15.reuse, 0x8, R26 ;  /* 0x000000080f0d7824 */ /* 0x040fe400078e021a */
[----:B------:R-:W-:Y:S01]  /*06a0*/  IMAD R14, R15, 0x8, R27 ;  /* 0x000000080f0e7824 */ /* 0x000fe200078e021b */
[----:B------:R-:W0:Y:S02]  /*06b0*/  LDS.64 R2, [R12] ;  /* 0x000000000c027984 */ /* 0x000e240000000a00 */
[----:B0-----:R-:W-:-:S07]  /*06c0*/  DADD R2, R2, R6 ;  /* 0x0000000002027229 */ /* 0x001fce0000000006 */
[----:B------:R-:W-:Y:S04]  /*06d0*/  STS.64 [R25], R2 ;  /* 0x0000000219007388 */ /* 0x000fe80000000a00 */
[----:B------:R-:W-:Y:S04]  /*06e0*/  LDS.64 R6, [R13] ;  /* 0x000000000d067984 */ /* 0x000fe80000000a00 */
[----:B------:R-:W0:Y:S02]  /*06f0*/  LDS.64 R8, [R26] ;  /* 0x000000001a087984 */ /* 0x000e240000000a00 */
[----:B0-----:R-:W-:-:S07]  /*0700*/  DADD R6, R6, R8 ;  /* 0x0000000006067229 */ /* 0x001fce0000000008 */
[----:B------:R-:W-:Y:S04]  /*0710*/  STS.64 [R26], R6 ;  /* 0x000000061a007388 */ /* 0x000fe80000000a00 */
[----:B------:R-:W-:Y:S04]  /*0720*/  LDS.64 R8, [R14] ;  /* 0x000000000e087984 */ /* 0x000fe80000000a00 */
[----:B------:R-:W0:Y:S02]  /*0730*/  LDS.64 R10, [R27] ;  /* 0x000000001b0a7984 */ /* 0x000e240000000a00 */
[----:B0-----:R-:W-:-:S07]  /*0740*/  DADD R8, R8, R10 ;  /* 0x0000000008087229 */ /* 0x001fce000000000a */
[----:B------:R0:W-:Y:S04]  /*0750*/  STS.64 [R27], R8 ;  /* 0x000000081b007388 */ /* 0x0001e80000000a00 */
.L_x_9:
[----:B------:R-:W-:Y:S05]  /*0760*/  BSYNC.RECONVERGENT B0 ;  /* 0x0000000000007941 */ /* 0x000fea0003800200 */
.L_x_8:
[----:B------:R-:W-:Y:S01]  /*0770*/  BAR.SYNC.DEFER_BLOCKING 0x0 ;  /* 0x0000000000007b1d */ /* 0x000fe20000010000 */
[----:B------:R-:W-:Y:S01]  /*0780*/  ISETP.GT.U32.AND P0, PT, R0, 0x3, PT ;  /* 0x000000030000780c */ /* 0x000fe20003f04070 */
[----:B------:R-:W-:-:S12]  /*0790*/  IMAD.MOV.U32 R0, RZ, RZ, R15 ;  /* 0x000000ffff007224 */ /* 0x000fd800078e000f */
[----:B------:R-:W-:Y:S05]  /*07a0*/  @P0 BRA `(.L_x_10) ;  /* 0xfffffffc00a00947 */ /* 0x000fea000383ffff */
.L_x_7:
[----:B------:R-:W-:-:S13]  /*07b0*/  ISETP.NE.AND P0, PT, R24, RZ, PT ;  /* 0x000000ff1800720c */ /* 0x000fda0003f05270 */
[----:B------:R-:W-:Y:S05]  /*07c0*/  @P0 EXIT ;  /* 0x000000000000094d */ /* 0x000fea0003800000 */
[----:B01----:R-:W2:Y:S01]  /*07d0*/  LDG.E.64 R6, desc[UR8][R4.64+0x18] ;  /* 0x0000180804067981 */ /* 0x003ea2000c1e1b00 */
[----:B------:R-:W0:Y:S01]  /*07e0*/  S2UR UR5, SR_CgaCtaId ;  /* 0x00000000000579c3 */ /* 0x000e220000008800 */
[----:B------:R-:W-:Y:S01]  /*07f0*/  UMOV UR4, 0x400 ;  /* 0x0000040000047882 */ /* 0x000fe20000000000 */
[----:B------:R-:W-:Y:S01]  /*0800*/  IMAD.MOV.U32 R2, RZ, RZ, 0x1 ;  /* 0x00000001ff027424 */ /* 0x000fe200078e00ff */
[----:B0-----:R-:W-:-:S09]  /*0810*/  ULEA UR4, UR5, UR4, 0x18 ;  /* 0x0000000405047291 */ /* 0x001fd2000f8ec0ff */
[----:B------:R-:W0:Y:S02]  /*0820*/  LDS.64 R8, [UR4] ;  /* 0x00000004ff087984 */ /* 0x000e240008000a00 */
[----:B0-----:R-:W-:Y:S01]  /*0830*/  FSETP.GEU.AND P1, PT, |R9|, 6.5827683646048100446e-37, PT ;  /* 0x036000000900780b */ /* 0x001fe20003f2e200 */
[----:B--2---:R-:W0:Y:S02]  /*0840*/  MUFU.RCP64H R3, R7 ;  /* 0x0000000700037308 */ /* 0x004e240000001800 */
[----:B0-----:R-:W-:-:S08]  /*0850*/  DFMA R10, -R6, R2, 1 ;  /* 0x3ff00000060a742b */ /* 0x001fd00000000102 */
[----:B------:R-:W-:-:S08]  /*0860*/  DFMA R10, R10, R10, R10 ;  /* 0x0000000a0a0a722b */ /* 0x000fd0000000000a */
[----:B------:R-:W-:-:S08]  /*0870*/  DFMA R10, R2, R10, R2 ;  /* 0x0000000a020a722b */ /* 0x000fd00000000002 */
[----:B------:R-:W-:-:S08]  /*0880*/  DFMA R2, -R6, R10, 1 ;  /* 0x3ff000000602742b */ /* 0x000fd0000000010a */
[----:B------:R-:W-:-:S08]  /*0890*/  DFMA R2, R10, R2, R10 ;  /* 0x000000020a02722b */ /* 0x000fd0000000000a */
[----:B------:R-:W-:-:S08]  /*08a0*/  DMUL R10, R8, R2 ;  /* 0x00000002080a7228 */ /* 0x000fd00000000000 */
[----:B------:R-:W-:-:S08]  /*08b0*/  DFMA R12, -R6, R10, R8 ;  /* 0x0000000a060c722b */ /* 0x000fd00000000108 */
[----:B------:R-:W-:-:S10]  /*08c0*/  DFMA R2, R2, R12, R10 ;  /* 0x0000000c0202722b */ /* 0x000fd4000000000a */
[----:B------:R-:W-:-:S05]  /*08d0*/  FFMA R0, RZ, R7, R3 ;  /* 0x00000007ff007223 */ /* 0x000fca0000000003 */
[----:B------:R-:W-:-:S13]  /*08e0*/  FSETP.GT.AND P0, PT, |R0|, 1.469367938527859385e-39, PT ;  /* 0x001000000000780b */ /* 0x000fda0003f04200 */
[----:B------:R-:W-:Y:S05]  /*08f0*/  @P0 BRA P1, `(.L_x_11) ;  /* 0x0000000000200947 */ /* 0x000fea0000800000 */
[----:B------:R-:W-:Y:S01]  /*0900*/  IMAD.MOV.U32 R14, RZ, RZ, R8 ;  /* 0x000000ffff0e7224 */ /* 0x000fe200078e0008 */
[----:B------:R-:W-:Y:S01]  /*0910*/  MOV R0, 0x960 ;  /* 0x0000096000007802 */ /* 0x000fe20000000f00 */
[----:B------:R-:W-:Y:S02]  /*0920*/  IMAD.MOV.U32 R15, RZ, RZ, R9 ;  /* 0x000000ffff0f7224 */ /* 0x000fe400078e0009 */
[----:B------:R-:W-:Y:S02]  /*0930*/  IMAD.MOV.U32 R16, RZ, RZ, R6 ;  /* 0x000000ffff107224 */ /* 0x000fe400078e0006 */
[----:B------:R-:W-:-:S07]  /*0940*/  IMAD.MOV.U32 R17, RZ, RZ, R7 ;  /* 0x000000ffff117224 */ /* 0x000fce00078e0007 */
[----:B------:R-:W-:Y:S05]  /*0950*/  CALL.REL.NOINC `($__internal_0_$__cuda_sm20_div_rn_f64_full) ;  /* 0x0000000400007944 */ /* 0x000fea0003c00000 */
[----:B------:R-:W-:Y:S01]  /*0960*/  MOV R2, R12 ;  /* 0x0000000c00027202 */ /* 0x000fe20000000f00 */
[----:B------:R-:W-:-:S07]  /*0970*/  IMAD.MOV.U32 R3, RZ, RZ, R13 ;  /* 0x000000ffff037224 */ /* 0x000fce00078e000d */
.L_x_11:
[----:B------:R-:W2:Y:S01]  /*0980*/  LDG.E.64 R8, desc[UR8][R4.64+0x20] ;  /* 0x0000200804087981 */ /* 0x000ea2000c1e1b00 */
[----:B------:R-:W0:Y:S01]  /*0990*/  S2UR UR5, SR_CgaCtaId ;  /* 0x00000000000579c3 */ /* 0x000e220000008800 */
[----:B------:R-:W1:Y:S01]  /*09a0*/  MUFU.RCP64H R13, R7 ;  /* 0x00000007000d7308 */ /* 0x000e620000001800 */
[----:B------:R-:W-:Y:S01]  /*09b0*/  UMOV UR4, 0x400 ;  /* 0x0000040000047882 */ /* 0x000fe20000000000 */
[----:B------:R-:W-:-:S06]  /*09c0*/  IMAD.MOV.U32 R12, RZ, RZ, 0x1 ;  /* 0x00000001ff0c7424 */ /* 0x000fcc00078e00ff */
[----:B-1----:R-:W-:Y:S01]  /*09d0*/  DFMA R14, -R6, R12, 1 ;  /* 0x3ff00000060e742b */ /* 0x002fe2000000010c */
[----:B0-----:R-:W-:-:S07]  /*09e0*/  ULEA UR4, UR5, UR4, 0x18 ;  /* 0x0000000405047291 */ /* 0x001fce000f8ec0ff */
[----:B------:R-:W-:Y:S02]  /*09f0*/  DFMA R14, R14, R14, R14 ;  /* 0x0000000e0e0e722b */ /* 0x000fe4000000000e */
[----:B------:R-:W0:Y:S06]  /*0a00*/  LDS.64 R10, [UR4+0x1000] ;  /* 0x00100004ff0a7984 */ /* 0x000e2c0008000a00 */
[----:B------:R-:W-:-:S08]  /*0a10*/  DFMA R14, R12, R14, R12 ;  /* 0x0000000e0c0e722b */ /* 0x000fd0000000000c */
[----:B------:R-:W-:-:S08]  /*0a20*/  DFMA R12, -R6, R14, 1 ;  /* 0x3ff00000060c742b */ /* 0x000fd0000000010e */
[----:B------:R-:W-:-:S08]  /*0a30*/  DFMA R16, R14, R12, R14 ;  /* 0x0000000c0e10722b */ /* 0x000fd0000000000e */
[----:B0-----:R-:W-:Y:S01]  /*0a40*/  DMUL R12, R16, R10 ;  /* 0x0000000a100c7228 */ /* 0x001fe20000000000 */
[----:B------:R-:W-:-:S07]  /*0a50*/  FSETP.GEU.AND P1, PT, |R11|, 6.5827683646048100446e-37, PT ;  /* 0x036000000b00780b */ /* 0x000fce0003f2e200 */
[----:B------:R-:W-:Y:S02]  /*0a60*/  DFMA R14, -R6, R12, R10 ;  /* 0x0000000c060e722b */ /* 0x000fe4000000010a */
[----:B--2---:R-:W-:-:S06]  /*0a70*/  DADD R8, R8, R2 ;  /* 0x0000000008087229 */ /* 0x004fcc0000000002 */
[----:B------:R-:W-:Y:S01]  /*0a80*/  DFMA R2, R16, R14, R12 ;  /* 0x0000000e1002722b */ /* 0x000fe2000000000c */
[----:B------:R0:W-:Y:S09]  /*0a90*/  STG.E.64 desc[UR8][R4.64+0x20], R8 ;  /* 0x0000200804007986 */ /* 0x0001f2000c101b08 */
[----:B------:R-:W-:-:S05]  /*0aa0*/  FFMA R0, RZ, R7, R3 ;  /* 0x00000007ff007223 */ /* 0x000fca0000000003 */
[----:B------:R-:W-:-:S13]  /*0ab0*/  FSETP.GT.AND P0, PT, |R0|, 1.469367938527859385e-39, PT ;  /* 0x001000000000780b */ /* 0x000fda0003f04200 */
[----:B0-----:R-:W-:Y:S05]  /*0ac0*/  @P0 BRA P1, `(.L_x_12) ;  /* 0x0000000000200947 */ /* 0x001fea0000800000 */
[----:B------:R-:W-:Y:S01]  /*0ad0*/  IMAD.MOV.U32 R14, RZ, RZ, R10 ;  /* 0x000000ffff0e7224 */ /* 0x000fe200078e000a */
[----:B------:R-:W-:Y:S01]  /*0ae0*/  MOV R0, 0xb30 ;  /* 0x00000b3000007802 */ /* 0x000fe20000000f00 */
[----:B------:R-:W-:Y:S02]  /*0af0*/  IMAD.MOV.U32 R15, RZ, RZ, R11 ;  /* 0x000000ffff0f7224 */ /* 0x000fe400078e000b */
[----:B------:R-:W-:Y:S02]  /*0b00*/  IMAD.MOV.U32 R16, RZ, RZ, R6 ;  /* 0x000000ffff107224 */ /* 0x000fe400078e0006 */
[----:B------:R-:W-:-:S07]  /*0b10*/  IMAD.MOV.U32 R17, RZ, RZ, R7 ;  /* 0x000000ffff117224 */ /* 0x000fce00078e0007 */
[----:B------:R-:W-:Y:S05]  /*0b20*/  CALL.REL.NOINC `($__internal_0_$__cuda_sm20_div_rn_f64_full) ;  /* 0x00000000008c7944 */ /* 0x000fea0003c00000 */
[----:B------:R-:W-:Y:S02]  /*0b30*/  IMAD.MOV.U32 R2, RZ, RZ, R12 ;  /* 0x000000ffff027224 */ /* 0x000fe400078e000c */
[----:B------:R-:W-:-:S07]  /*0b40*/  IMAD.MOV.U32 R3, RZ, RZ, R13 ;  /* 0x000000ffff037224 */ /* 0x000fce00078e000d */
.L_x_12:
        /* <DEDUP_REMOVED lines=21> */
[----:B------:R-:W-:Y:S01]  /*0ca0*/  MOV R14, R10 ;  /* 0x0000000a000e7202 */ /* 0x000fe20000000f00 */
[----:B------:R-:W-:Y:S01]  /*0cb0*/  IMAD.MOV.U32 R15, RZ, RZ, R11 ;  /* 0x000000ffff0f7224 */ /* 0x000fe200078e000b */
[----:B------:R-:W-:Y:S01]  /*0cc0*/  MOV R0, 0xd00 ;  /* 0x00000d0000007802 */ /* 0x000fe20000000f00 */
[----:B------:R-:W-:Y:S02]  /*0cd0*/  IMAD.MOV.U32 R16, RZ, RZ, R6 ;  /* 0x000000ffff107224 */ /* 0x000fe400078e0006 */
[----:B------:R-:W-:-:S07]  /*0ce0*/  IMAD.MOV.U32 R17, RZ, RZ, R7 ;  /* 0x000000ffff117224 */ /* 0x000fce00078e0007 */
[----:B------:R-:W-:Y:S05]  /*0cf0*/  CALL.REL.NOINC `($__internal_0_$__cuda_sm20_div_rn_f64_full) ;  /* 0x0000000000187944 */ /* 0x000fea0003c00000 */
[----:B------:R-:W-:Y:S02]  /*0d00*/  IMAD.MOV.U32 R2, RZ, RZ, R12 ;  /* 0x000000ffff027224 */ /* 0x000fe400078e000c */
[----:B------:R-:W-:-:S07]  /*0d10*/  IMAD.MOV.U32 R3, RZ, RZ, R13 ;  /* 0x000000ffff037224 */ /* 0x000fce00078e000d */
.L_x_13:
[----:B------:R-:W2:Y:S02]  /*0d20*/  LDG.E.64 R6, desc[UR8][R4.64+0x30] ;  /* 0x0000300804067981 */ /* 0x000ea4000c1e1b00 */
[----:B--2---:R-:W-:-:S07]  /*0d30*/  DADD R6, R6, R2 ;  /* 0x0000000006067229 */ /* 0x004fce0000000002 */
[----:B------:R-:W-:Y:S01]  /*0d40*/  STG.E.64 desc[UR8][R4.64+0x30], R6 ;  /* 0x0000300604007986 */ /* 0x000fe2000c101b08 */
[----:B------:R-:W-:Y:S05]  /*0d50*/  EXIT ;  /* 0x000000000000794d */ /* 0x000fea0003800000 */
        .weak           $__internal_0_$__cuda_sm20_div_rn_f64_full
        .type           $__internal_0_$__cuda_sm20_div_rn_f64_full,@function
        .size           $__internal_0_$__cuda_sm20_div_rn_f64_full,($__internal_1_$__cuda_sm20_dsqrt_rn_f64_mediumpath_v1 - $__internal_0_$__cuda_sm20_div_rn_f64_full)
$__internal_0_$__cuda_sm20_div_rn_f64_full:
[----:B------:R-:W-:Y:S01]  /*0d60*/  IMAD.MOV.U32 R13, RZ, RZ, R15 ;  /* 0x000000ffff0d7224 */ /* 0x000fe200078e000f */
[C---:B------:R-:W-:Y:S01]  /*0d70*/  FSETP.GEU.AND P0, PT, |R17|.reuse, 1.469367938527859385e-39, PT ;  /* 0x001000001100780b */ /* 0x040fe20003f0e200 */
[----:B------:R-:W-:Y:S01]  /*0d80*/  IMAD.MOV.U32 R12, RZ, RZ, R14 ;  /* 0x000000ffff0c7224 */ /* 0x000fe200078e000e */
[----:B------:R-:W-:Y:S01]  /*0d90*/  LOP3.LUT R14, R17, 0x800fffff, RZ, 0xc0, !PT ;  /* 0x800fffff110e7812 */ /* 0x000fe200078ec0ff */
[----:B------:R-:W-:Y:S01]  /*0da0*/  IMAD.MOV.U32 R29, RZ, RZ, 0x1ca00000 ;  /* 0x1ca00000ff1d7424 */ /* 0x000fe200078e00ff */
[C---:B------:R-:W-:Y:S01]  /*0db0*/  FSETP.GEU.AND P2, PT, |R13|.reuse, 1.469367938527859385e-39, PT ;  /* 0x001000000d00780b */ /* 0x040fe20003f4e200 */
[----:B------:R-:W-:Y:S01]  /*0dc0*/  IMAD.MOV.U32 R20, RZ, RZ, 0x1 ;  /* 0x00000001ff147424 */ /* 0x000fe200078e00ff */
[----:B------:R-:W-:Y:S01]  /*0dd0*/  LOP3.LUT R15, R14, 0x3ff00000, RZ, 0xfc, !PT ;  /* 0x3ff000000e0f7812 */ /* 0x000fe200078efcff */
[----:B------:R-:W-:Y:S01]  /*0de0*/  IMAD.MOV.U32 R14, RZ, RZ, R16 ;  /* 0x000000ffff0e7224 */ /* 0x000fe200078e0010 */
[----:B------:R-:W-:Y:S01]  /*0df0*/  LOP3.LUT R28, R13, 0x7ff00000, RZ, 0xc0, !PT ;  /* 0x7ff000000d1c7812 */ /* 0x000fe200078ec0ff */
[----:B------:R-:W-:Y:S01]  /*0e00*/  BSSY.RECONVERGENT B2, `(.L_x_14) ;  /* 0x000004f000027945 */ /* 0x000fe20003800200 */
[----:B------:R-:W-:-:S02]  /*0e10*/  LOP3.LUT R31, R17, 0x7ff00000, RZ, 0xc0, !PT ;  /* 0x7ff00000111f7812 */ /* 0x000fc400078ec0ff */
[----:B------:R-:W-:Y:S01]  /*0e20*/  MOV R18, R12 ;  /* 0x0000000c00127202 */ /* 0x000fe20000000f00 */
[----:B------:R-:W-:Y:S01]  /*0e30*/  @!P0 DMUL R14, R16, 8.98846567431157953865e+307 ;  /* 0x7fe00000100e8828 */ /* 0x000fe20000000000 */
[----:B------:R-:W-:-:S03]  /*0e40*/  ISETP.GE.U32.AND P1, PT, R28, R31, PT ;  /* 0x0000001f1c00720c */ /* 0x000fc60003f26070 */
[----:B------:R-:W-:Y:S01]  /*0e50*/  @!P2 LOP3.LUT R3, R17, 0x7ff00000, RZ, 0xc0, !PT ;  /* 0x7ff000001103a812 */ /* 0x000fe200078ec0ff */
[----:B------:R-:W-:Y:S01]  /*0e60*/  @!P2 IMAD.MOV.U32 R2, RZ, RZ, RZ ;  /* 0x000000ffff02a224 */ /* 0x000fe200078e00ff */
[----:B------:R-:W0:Y:S01]  /*0e70*/  MUFU.RCP64H R21, R15 ;  /* 0x0000000f00157308 */ /* 0x000e220000001800 */
[----:B------:R-:W-:Y:S02]  /*0e80*/  SEL R19, R29, 0x63400000, !P1 ;  /* 0x634000001d137807 */ /* 0x000fe40004800000 */
[----:B------:R-:W-:Y:S02]  /*0e90*/  @!P2 ISETP.GE.U32.AND P3, PT, R28, R3, PT ;  /* 0x000000031c00a20c */ /* 0x000fe40003f66070 */
[----:B------:R-:W-:Y:S02]  /*0ea0*/  LOP3.LUT R19, R19, 0x800fffff, R13, 0xf8, !PT ;  /* 0x800fffff13137812 */ /* 0x000fe400078ef80d */
[----:B------:R-:W-:Y:S02]  /*0eb0*/  @!P2 SEL R3, R29, 0x63400000, !P3 ;  /* 0x634000001d03a807 */ /* 0x000fe40005800000 */
[----:B------:R-:W-:-:S02]  /*0ec0*/  @!P0 LOP3.LUT R31, R15, 0x7ff00000, RZ, 0xc0, !PT ;  /* 0x7ff000000f1f8812 */ /* 0x000fc400078ec0ff */
[----:B------:R-:W-:-:S04]  /*0ed0*/  @!P2 LOP3.LUT R3, R3, 0x80000000, R13, 0xf8, !PT ;  /* 0x800000000303a812 */ /* 0x000fc800078ef80d */
[----:B------:R-:W-:-:S06]  /*0ee0*/  @!P2 LOP3.LUT R3, R3, 0x100000, RZ, 0xfc, !PT ;  /* 0x001000000303a812 */ /* 0x000fcc00078efcff */
[----:B------:R-:W-:Y:S02]  /*0ef0*/  @!P2 DFMA R18, R18, 2, -R2 ;  /* 0x400000001212a82b */ /* 0x000fe40000000802 */
[----:B0-----:R-:W-:-:S08]  /*0f00*/  DFMA R2, R20, -R14, 1 ;  /* 0x3ff000001402742b */ /* 0x001fd0000000080e */
[----:B------:R-:W-:-:S08]  /*0f10*/  DFMA R2, R2, R2, R2 ;  /* 0x000000020202722b */ /* 0x000fd00000000002 */
[----:B------:R-:W-:-:S08]  /*0f20*/  DFMA R2, R20, R2, R20 ;  /* 0x000000021402722b */ /* 0x000fd00000000014 */
[----:B------:R-:W-:-:S08]  /*0f30*/  DFMA R20, R2, -R14, 1 ;  /* 0x3ff000000214742b */ /* 0x000fd0000000080e */
[----:B------:R-:W-:-:S08]  /*0f40*/  DFMA R2, R2, R20, R2 ;  /* 0x000000140202722b */ /* 0x000fd00000000002 */
[----:B------:R-:W-:-:S08]  /*0f50*/  DMUL R20, R2, R18 ;  /* 0x0000001202147228 */ /* 0x000fd00000000000 */
[----:B------:R-:W-:-:S08]  /*0f60*/  DFMA R22, R20, -R14, R18 ;  /* 0x8000000e1416722b */ /* 0x000fd00000000012 */
[----:B------:R-:W-:Y:S01]  /*0f70*/  DFMA R22, R2, R22, R20 ;  /* 0x000000160216722b */ /* 0x000fe20000000014 */
[----:B------:R-:W-:Y:S01]  /*0f80*/  IMAD.MOV.U32 R20, RZ, RZ, R28 ;  /* 0x000000ffff147224 */ /* 0x000fe200078e001c */
[----:B------:R-:W-:-:S05]  /*0f90*/  @!P2 LOP3.LUT R20, R19, 0x7ff00000, RZ, 0xc0, !PT ;  /* 0x7ff000001314a812 */ /* 0x000fca00078ec0ff */
[----:B------:R-:W-:-:S05]  /*0fa0*/  VIADD R2, R20, 0xffffffff ;  /* 0xffffffff14027836 */ /* 0x000fca0000000000 */
[----:B------:R-:W-:Y:S01]  /*0fb0*/  ISETP.GT.U32.AND P0, PT, R2, 0x7feffffe, PT ;  /* 0x7feffffe0200780c */ /* 0x000fe20003f04070 */
[----:B------:R-:W-:-:S05]  /*0fc0*/  VIADD R2, R31, 0xffffffff ;  /* 0xffffffff1f027836 */ /* 0x000fca0000000000 */
[----:B------:R-:W-:-:S13]  /*0fd0*/  ISETP.GT.U32.OR P0, PT, R2, 0x7feffffe, P0 ;  /* 0x7feffffe0200780c */ /* 0x000fda0000704470 */
[----:B------:R-:W-:Y:S05]  /*0fe0*/  @P0 BRA `(.L_x_15) ;  /* 0x00000000006c0947 */ /* 0x000fea0003800000 */
[----:B------:R-:W-:Y:S01]  /*0ff0*/  LOP3.LUT R3, R17, 0x7ff00000, RZ, 0xc0, !PT ;  /* 0x7ff0000011037812 */ /* 0x000fe200078ec0ff */
[----:B------:R-:W-:-:S03]  /*1000*/  IMAD.MOV.U32 R20, RZ, RZ, RZ ;  /* 0x000000ffff147224 */ /* 0x000fc600078e00ff */
[CC--:B------:R-:W-:Y:S02]  /*1010*/  VIADDMNMX R2, R28.reuse, -R3.reuse, 0xb9600000, !PT ;  /* 0xb96000001c027446 */ /* 0x0c0fe40007800903 */
[----:B------:R-:W-:Y:S02]  /*1020*/  ISETP.GE.U32.AND P0, PT, R28, R3, PT ;  /* 0x000000031c00720c */ /* 0x000fe40003f06070 */
[----:B------:R-:W-:Y:S02]  /*1030*/  VIMNMX R2, PT, PT, R2, 0x46a00000, PT ;  /* 0x46a0000002027848 */ /* 0x000fe40003fe0100 */
[----:B------:R-:W-:-:S05]  /*1040*/  SEL R29, R29, 0x63400000, !P0 ;  /* 0x634000001d1d7807 */ /* 0x000fca0004000000 */
[----:B------:R-:W-:-:S04]  /*1050*/  IMAD.IADD R12, R2, 0x1, -R29 ;  /* 0x00000001020c7824 */ /* 0x000fc800078e0a1d */
[----:B------:R-:W-:-:S06]  /*1060*/  VIADD R21, R12, 0x7fe00000 ;  /* 0x7fe000000c157836 */ /* 0x000fcc0000000000 */
[----:B------:R-:W-:-:S10]  /*1070*/  DMUL R2, R22, R20 ;  /* 0x0000001416027228 */ /* 0x000fd40000000000 */
[----:B------:R-:W-:-:S13]  /*1080*/  FSETP.GTU.AND P0, PT, |R3|, 1.469367938527859385e-39, PT ;  /* 0x001000000300780b */ /* 0x000fda0003f0c200 */
[----:B------:R-:W-:Y:S05]  /*1090*/  @P0 BRA `(.L_x_16) ;  /* 0x0000000000940947 */ /* 0x000fea0003800000 */
[----:B------:R-:W-:Y:S01]  /*10a0*/  DFMA R14, R22, -R14, R18 ;  /* 0x8000000e160e722b */ /* 0x000fe20000000012 */
[----:B------:R-:W-:-:S09]  /*10b0*/  IMAD.MOV.U32 R20, RZ, RZ, RZ ;  /* 0x000000ffff147224 */ /* 0x000fd200078e00ff */
[C---:B------:R-:W-:Y:S02]  /*10c0*/  FSETP.NEU.AND P0, PT, R15.reuse, RZ, PT ;  /* 0x000000ff0f00720b */ /* 0x040fe40003f0d000 */
[----:B------:R-:W-:-:S04]  /*10d0*/  LOP3.LUT R17, R15, 0x80000000, R17, 0x48, !PT ;  /* 0x800000000f117812 */ /* 0x000fc800078e4811 */
[----:B------:R-:W-:-:S07]  /*10e0*/  LOP3.LUT R21, R17, R21, RZ, 0xfc, !PT ;  /* 0x0000001511157212 */ /* 0x000fce00078efcff */
[----:B------:R-:W-:Y:S05]  /*10f0*/  @!P0 BRA `(.L_x_16) ;  /* 0x00000000007c8947 */ /* 0x000fea0003800000 */
[C---:B------:R-:W-:Y:S01]  /*1100*/  IADD3 R15, PT, PT, -R12.reuse, RZ, RZ ;  /* 0x000000ff0c0f7210 */ /* 0x040fe20007ffe1ff */
[----:B------:R-:W-:Y:S01]  /*1110*/  IMAD.MOV.U32 R14, RZ, RZ, RZ ;  /* 0x000000ffff0e7224 */ /* 0x000fe200078e00ff */
[----:B------:R-:W-:Y:S01]  /*1120*/  DMUL.RP R20, R22, R20 ;  /* 0x0000001416147228 */ /* 0x000fe20000008000 */
[----:B------:R-:W-:-:S04]  /*1130*/  IADD3 R13, PT, PT, -R12, -0x43300000, RZ ;  /* 0xbcd000000c0d7810 */ /* 0x000fc80007ffe1ff */
[----:B------:R-:W-:-:S05]  /*1140*/  DFMA R14, R2, -R14, R22 ;  /* 0x8000000e020e722b */ /* 0x000fca0000000016 */
[----:B------:R-:W-:-:S05]  /*1150*/  LOP3.LUT R17, R21, R17, RZ, 0x3c, !PT ;  /* 0x0000001115117212 */ /* 0x000fca00078e3cff */
[----:B------:R-:W-:-:S04]  /*1160*/  FSETP.NEU.AND P0, PT, |R15|, R13, PT ;  /* 0x0000000d0f00720b */ /* 0x000fc80003f0d200 */
[----:B------:R-:W-:Y:S02]  /*1170*/  FSEL R2, R20, R2, !P0 ;  /* 0x0000000214027208 */ /* 0x000fe40004000000 */
[----:B------:R-:W-:Y:S01]  /*1180*/  FSEL R3, R17, R3, !P0 ;  /* 0x0000000311037208 */ /* 0x000fe20004000000 */
[----:B------:R-:W-:Y:S06]  /*1190*/  BRA `(.L_x_16) ;  /* 0x0000000000547947 */ /* 0x000fec0003800000 */
.L_x_15:
[----:B------:R-:W-:-:S14]  /*11a0*/  DSETP.NAN.AND P0, PT, R12, R12, PT ;  /* 0x0000000c0c00722a */ /* 0x000fdc0003f08000 */
[----:B------:R-:W-:Y:S05]  /*11b0*/  @P0 BRA `(.L_x_17) ;  /* 0x0000000000440947 */ /* 0x000fea0003800000 */
[----:B------:R-:W-:-:S14]  /*11c0*/  DSETP.NAN.AND P0, PT, R16, R16, PT ;  /* 0x000000101000722a */ /* 0x000fdc0003f08000 */
[----:B------:R-:W-:Y:S05]  /*11d0*/  @P0 BRA `(.L_x_18) ;  /* 0x0000000000300947 */ /* 0x000fea0003800000 */
[----:B------:R-:W-:Y:S01]  /*11e0*/  ISETP.NE.AND P0, PT, R20, R31, PT ;  /* 0x0000001f1400720c */ /* 0x000fe20003f05270 */
[----:B------:R-:W-:Y:S02]  /*11f0*/  IMAD.MOV.U32 R2, RZ, RZ, 0x0 ;  /* 0x00000000ff027424 */ /* 0x000fe400078e00ff */
[----:B------:R-:W-:-:S10]  /*1200*/  IMAD.MOV.U32 R3, RZ, RZ, -0x80000 ;  /* 0xfff80000ff037424 */ /* 0x000fd400078e00ff */
[----:B------:R-:W-:Y:S05]  /*1210*/  @!P0 BRA `(.L_x_16) ;  /* 0x0000000000348947 */ /* 0x000fea0003800000 */
[----:B------:R-:W-:Y:S02]  /*1220*/  ISETP.NE.AND P0, PT, R20, 0x7ff00000, PT ;  /* 0x7ff000001400780c */ /* 0x000fe40003f05270 */
[----:B------:R-:W-:Y:S02]  /*1230*/  LOP3.LUT R3, R13, 0x80000000, R17, 0x48, !PT ;  /* 0x800000000d037812 */ /* 0x000fe400078e4811 */
[----:B------:R-:W-:-:S13]  /*1240*/  ISETP.EQ.OR P0, PT, R31, RZ, !P0 ;  /* 0x000000ff1f00720c */ /* 0x000fda0004702670 */
[----:B------:R-:W-:Y:S01]  /*1250*/  @P0 LOP3.LUT R12, R3, 0x7ff00000, RZ, 0xfc, !PT ;  /* 0x7ff00000030c0812 */ /* 0x000fe200078efcff */
[----:B------:R-:W-:Y:S02]  /*1260*/  @!P0 IMAD.MOV.U32 R2, RZ, RZ, RZ ;  /* 0x000000ffff028224 */ /* 0x000fe400078e00ff */
[----:B------:R-:W-:Y:S02]  /*1270*/  @P0 IMAD.MOV.U32 R2, RZ, RZ, RZ ;  /* 0x000000ffff020224 */ /* 0x000fe400078e00ff */
[----:B------:R-:W-:Y:S01]  /*1280*/  @P0 IMAD.MOV.U32 R3, RZ, RZ, R12 ;  /* 0x000000ffff030224 */ /* 0x000fe200078e000c */
[----:B------:R-:W-:Y:S06]  /*1290*/  BRA `(.L_x_16) ;  /* 0x0000000000147947 */ /* 0x000fec0003800000 */
.L_x_18:
[----:B------:R-:W-:Y:S01]  /*12a0*/  LOP3.LUT R3, R17, 0x80000, RZ, 0xfc, !PT ;  /* 0x0008000011037812 */ /* 0x000fe200078efcff */
[----:B------:R-:W-:Y:S01]  /*12b0*/  IMAD.MOV.U32 R2, RZ, RZ, R16 ;  /* 0x000000ffff027224 */ /* 0x000fe200078e0010 */
[----:B------:R-:W-:Y:S06]  /*12c0*/  BRA `(.L_x_16) ;  /* 0x0000000000087947 */ /* 0x000fec0003800000 */
.L_x_17:
[----:B------:R-:W-:Y:S01]  /*12d0*/  LOP3.LUT R3, R13, 0x80000, RZ, 0xfc, !PT ;  /* 0x000800000d037812 */ /* 0x000fe200078efcff */
[----:B------:R-:W-:-:S07]  /*12e0*/  IMAD.MOV.U32 R2, RZ, RZ, R12 ;  /* 0x000000ffff027224 */ /* 0x000fce00078e000c */
.L_x_16:
[----:B------:R-:W-:Y:S05]  /*12f0*/  BSYNC.RECONVERGENT B2 ;  /* 0x0000000000027941 */ /* 0x000fea0003800200 */
.L_x_14:
[----:B------:R-:W-:Y:S01]  /*1300*/  MOV R12, R2 ;  /* 0x00000002000c7202 */ /* 0x000fe20000000f00 */
[----:B------:R-:W-:Y:S02]  /*1310*/  IMAD.MOV.U32 R13, RZ, RZ, R3 ;  /* 0x000000ffff0d7224 */ /* 0x000fe400078e0003 */
[----:B------:R-:W-:Y:S02]  /*1320*/  IMAD.MOV.U32 R2, RZ, RZ, R0 ;  /* 0x000000ffff027224 */ /* 0x000fe400078e0000 */
[----:B------:R-:W-:-:S04]  /*1330*/  IMAD.MOV.U32 R3, RZ, RZ, 0x0 ;  /* 0x00000000ff037424 */ /* 0x000fc800078e00ff */
[----:B------:R-:W-:Y:S05]  /*1340*/  RET.REL.NODEC R2 `(_Z13update_forcesP4Body) ;  /* 0xffffffec022c7950 */ /* 0x000fea0003c3ffff */
        .weak           $__internal_1_$__cuda_sm20_dsqrt_rn_f64_mediumpath_v1
        .type           $__internal_1_$__cuda_sm20_dsqrt_rn_f64_mediumpath_v1,@function
        .size           $__internal_1_$__cuda_sm20_dsqrt_rn_f64_mediumpath_v1,(.L_x_25 - $__internal_1_$__cuda_sm20_dsqrt_rn_f64_mediumpath_v1)
$__internal_1_$__cuda_sm20_dsqrt_rn_f64_mediumpath_v1:
[----:B------:R-:W-:Y:S01]  /*1350*/  ISETP.GE.U32.AND P0, PT, R14, -0x3400000, PT ;  /* 0xfcc000000e00780c */ /* 0x000fe20003f06070 */
[----:B------:R-:W-:Y:S01]  /*1360*/  BSSY.RECONVERGENT B2, `(.L_x_19) ;  /* 0x0000024000027945 */ /* 0x000fe20003800200 */
[----:B------:R-:W-:-:S11]  /*1370*/  IMAD.MOV.U32 R23, RZ, RZ, R29 ;  /* 0x000000ffff177224 */ /* 0x000fd600078e001d */
[----:B------:R-:W-:Y:S05]  /*1380*/  @!P0 BRA `(.L_x_20) ;  /* 0x0000000000208947 */ /* 0x000fea0003800000 */
[----:B------:R-:W-:-:S10]  /*1390*/  DFMA.RM R16, R18, R22, R16 ;  /* 0x000000161210722b */ /* 0x000fd40000004010 */
[----:B------:R-:W-:-:S05]  /*13a0*/  IADD3 R14, P0, PT, R16, 0x1, RZ ;  /* 0x00000001100e7810 */ /* 0x000fca0007f1e0ff */
[----:B------:R-:W-:-:S06]  /*13b0*/  IMAD.X R15, RZ, RZ, R17, P0 ;  /* 0x000000ffff0f7224 */ /* 0x000fcc00000e0611 */
[----:B------:R-:W-:-:S08]  /*13c0*/  DFMA.RP R12, -R16, R14, R12 ;  /* 0x0000000e100c722b */ /* 0x000fd0000000810c */
[----:B------:R-:W-:-:S06]  /*13d0*/  DSETP.GT.AND P0, PT, R12, RZ, PT ;  /* 0x000000ff0c00722a */ /* 0x000fcc0003f04000 */
[----:B------:R-:W-:Y:S02]  /*13e0*/  FSEL R14, R14, R16, P0 ;  /* 0x000000100e0e7208 */ /* 0x000fe40000000000 */
[----:B------:R-:W-:Y:S01]  /*13f0*/  FSEL R15, R15, R17, P0 ;  /* 0x000000110f0f7208 */ /* 0x000fe20000000000 */
[----:B------:R-:W-:Y:S06]  /*1400*/  BRA `(.L_x_21) ;  /* 0x0000000000647947 */ /* 0x000fec0003800000 */
.L_x_20:
[----:B------:R-:W-:-:S14]  /*1410*/  DSETP.NE.AND P0, PT, R12, RZ, PT ;  /* 0x000000ff0c00722a */ /* 0x000fdc0003f05000 */
[----:B------:R-:W-:Y:S05]  /*1420*/  @!P0 BRA `(.L_x_22) ;  /* 0x0000000000588947 */ /* 0x000fea0003800000 */
[----:B------:R-:W-:-:S13]  /*1430*/  ISETP.GE.AND P0, PT, R13, RZ, PT ;  /* 0x000000ff0d00720c */ /* 0x000fda0003f06270 */
[----:B------:R-:W-:Y:S02]  /*1440*/  @!P0 IMAD.MOV.U32 R14, RZ, RZ, 0x0 ;  /* 0x00000000ff0e8424 */ /* 0x000fe400078e00ff */
[----:B------:R-:W-:Y:S01]  /*1450*/  @!P0 IMAD.MOV.U32 R15, RZ, RZ, -0x80000 ;  /* 0xfff80000ff0f8424 */ /* 0x000fe200078e00ff */
[----:B------:R-:W-:Y:S06]  /*1460*/  @!P0 BRA `(.L_x_21) ;  /* 0x00000000004c8947 */ /* 0x000fec0003800000 */
[----:B------:R-:W-:-:S13]  /*1470*/  ISETP.GT.AND P0, PT, R13, 0x7fefffff, PT ;  /* 0x7fefffff0d00780c */ /* 0x000fda0003f04270 */
[----:B------:R-:W-:Y:S05]  /*1480*/  @P0 BRA `(.L_x_22) ;  /* 0x0000000000400947 */ /* 0x000fea0003800000 */
[----:B------:R-:W-:Y:S01]  /*1490*/  DMUL R12, R12, 8.11296384146066816958e+31 ;  /* 0x469000000c0c7828 */ /* 0x000fe20000000000 */
[----:B------:R-:W-:Y:S01]  /*14a0*/  IMAD.MOV.U32 R14, RZ, RZ, RZ ;  /* 0x000000ffff0e7224 */ /* 0x000fe200078e00ff */
[----:B------:R-:W-:Y:S01]  /*14b0*/  MOV R18, 0x0 ;  /* 0x0000000000127802 */ /* 0x000fe20000000f00 */
[----:B------:R-:W-:-:S03]  /*14c0*/  IMAD.MOV.U32 R19, RZ, RZ, 0x3fd80000 ;  /* 0x3fd80000ff137424 */ /* 0x000fc600078e00ff */
[----:B------:R-:W0:Y:S02]  /*14d0*/  MUFU.RSQ64H R15, R13 ;  /* 0x0000000d000f7308 */ /* 0x000e240000001c00 */
[----:B0-----:R-:W-:-:S08]  /*14e0*/  DMUL R16, R14, R14 ;  /* 0x0000000e0e107228 */ /* 0x001fd00000000000 */
[----:B------:R-:W-:-:S08]  /*14f0*/  DFMA R16, R12, -R16, 1 ;  /* 0x3ff000000c10742b */ /* 0x000fd00000000810 */
[----:B------:R-:W-:Y:S02]  /*1500*/  DFMA R18, R16, R18, 0.5 ;  /* 0x3fe000001012742b */ /* 0x000fe40000000012 */
[----:B------:R-:W-:-:S08]  /*1510*/  DMUL R16, R14, R16 ;  /* 0x000000100e107228 */ /* 0x000fd00000000000 */
[----:B------:R-:W-:-:S08]  /*1520*/  DFMA R16, R18, R16, R14 ;  /* 0x000000101210722b */ /* 0x000fd0000000000e */
[----:B------:R-:W-:Y:S02]  /*1530*/  DMUL R14, R12, R16 ;  /* 0x000000100c0e7228 */ /* 0x000fe40000000000 */
[----:B------:R-:W-:-:S06]  /*1540*/  VIADD R17, R17, 0xfff00000 ;  /* 0xfff0000011117836 */ /* 0x000fcc0000000000 */
[----:B------:R-:W-:-:S08]  /*1550*/  DFMA R18, R14, -R14, R12 ;  /* 0x8000000e0e12722b */ /* 0x000fd0000000000c */
[----:B------:R-:W-:-:S10]  /*1560*/  DFMA R14, R16, R18, R14 ;  /* 0x00000012100e722b */ /* 0x000fd4000000000e */
[----:B------:R-:W-:Y:S01]  /*1570*/  VIADD R15, R15, 0xfcb00000 ;  /* 0xfcb000000f0f7836 */ /* 0x000fe20000000000 */
[----:B------:R-:W-:Y:S06]  /*1580*/  BRA `(.L_x_21) ;  /* 0x0000000000047947 */ /* 0x000fec0003800000 */
.L_x_22:
[----:B------:R-:W-:-:S11]  /*1590*/  DADD R14, R12, R12 ;  /* 0x000000000c0e7229 */ /* 0x000fd6000000000c */
.L_x_21:
[----:B------:R-:W-:Y:S05]  /*15a0*/  BSYNC.RECONVERGENT B2 ;  /* 0x0000000000027941 */ /* 0x000fea0003800200 */
.L_x_19:
[----:B------:R-:W-:Y:S02]  /*15b0*/  IMAD.MOV.U32 R12, RZ, RZ, R0 ;  /* 0x000000ffff0c7224 */ /* 0x000fe400078e0000 */
[----:B------:R-:W-:Y:S02]  /*15c0*/  IMAD.MOV.U32 R13, RZ, RZ, 0x0 ;  /* 0x00000000ff0d7424 */ /* 0x000fe400078e00ff */
[----:B------:R-:W-:Y:S02]  /*15d0*/  IMAD.MOV.U32 R20, RZ, RZ, R14 ;  /* 0x000000ffff147224 */ /* 0x000fe400078e000e */
[----:B------:R-:W-:Y:S01]  /*15e0*/  IMAD.MOV.U32 R21, RZ, RZ, R15 ;  /* 0x000000ffff157224 */ /* 0x000fe200078e000f */
[----:B------:R-:W-:Y:S06]  /*15f0*/  RET.REL.NODEC R12 `(_Z13update_forcesP4Body) ;  /* 0xffffffe80c807950 */ /* 0x000fec0003c3ffff */
.L_x_23:
        /* <DEDUP_REMOVED lines=16> */
.L_x_25:


//--------------------- .nv.shared.reserved.0     --------------------------
	.section	.nv.shared.reserved.0,"aw",@nobits
	.weak		__nv_reservedSMEM_offset_0_alias
	.size		__nv_reservedSMEM_offset_0_alias, 0, 64
	.other		__nv_reservedSMEM_offset_0_alias,@"STO_CUDA_RESERVED_SHARED STV_DEFAULT"
__nv_reservedSMEM_offset_0_alias:
	.zero		0
	.zero		64


//--------------------- .nv.shared._Z13update_forcesP4Body --------------------------
	.section	.nv.shared._Z13update_forcesP4Body,"aw",@nobits
	.sectionflags	@""
	.align	8
.nv.shared._Z13update_forcesP4Body:
	.zero		13312


//--------------------- .nv.constant0._Z16update_positionsP4Body --------------------------
	.section	.nv.constant0._Z16update_positionsP4Body,"a",@progbits
	.sectionflags	@""
	.align	4
.nv.constant0._Z16update_positionsP4Body:
	.zero		904


//--------------------- .nv.constant0._Z13update_forcesP4Body --------------------------
	.section	.nv.constant0._Z13update_forcesP4Body,"a",@progbits
	.sectionflags	@""
	.align	4
.nv.constant0._Z13update_forcesP4Body:
	.zero		904


//--------------------- SYMBOLS --------------------------

	.type		.nv.reservedSmem.offset0,@object
	.size		.nv.reservedSmem.offset0,0x4
	.type		.nv.reservedSmem.cap,@object
	.size		.nv.reservedSmem.cap,0x4
